	.headerflags	@"EF_CUDA_TEXMODE_UNIFIED EF_CUDA_64BIT_ADDRESS EF_CUDA_ACCELERATORS EF_CUDA_SM90 EF_CUDA_VIRTUAL_SM(EF_CUDA_SM90)"
	.elftype	@"ET_EXEC"


//--------------------- .nv.info                  --------------------------
	.section	.nv.info,"",@"SHT_CUDA_INFO"
	.align	4


	//----- nvinfo : EIATTR_REGCOUNT
	.align		4
        /*0000*/ 	.byte	0x04, 0x2f
        /*0002*/ 	.short	(.L_1 - .L_0)
	.align		4
.L_0:
        /*0004*/ 	.word	index@(triton_poi_fused_avg_pool2d_32)
        /*0008*/ 	.word	0x00000020


	//----- nvinfo : EIATTR_MIN_STACK_SIZE
	.align		4
.L_1:
        /*000c*/ 	.byte	0x04, 0x12
        /*000e*/ 	.short	(.L_3 - .L_2)
	.align		4
.L_2:
        /*0010*/ 	.word	index@(triton_poi_fused_avg_pool2d_32)
        /*0014*/ 	.word	0x00000000


	//----- nvinfo : EIATTR_FRAME_SIZE
	.align		4
.L_3:
        /*0018*/ 	.byte	0x04, 0x11
        /*001a*/ 	.short	(.L_5 - .L_4)
	.align		4
.L_4:
        /*001c*/ 	.word	index@(triton_poi_fused_avg_pool2d_32)
        /*0020*/ 	.word	0x00000000


	//----- nvinfo : EIATTR_MIN_STACK_SIZE
	.align		4
.L_5:
        /*0024*/ 	.byte	0x04, 0x12
        /*0026*/ 	.short	(.L_7 - .L_6)
	.align		4
.L_6:
        /*0028*/ 	.word	index@(triton_poi_fused_avg_pool2d_32)
        /*002c*/ 	.word	0x00000000
.L_7:


//--------------------- .nv.info.triton_poi_fused_avg_pool2d_32 --------------------------
	.section	.nv.info.triton_poi_fused_avg_pool2d_32,"",@"SHT_CUDA_INFO"
	.sectionflags	@""
	.align	4


	//----- nvinfo : EIATTR_CUDA_API_VERSION
	.align		4
        /*0000*/ 	.byte	0x04, 0x37
        /*0002*/ 	.short	(.L_9 - .L_8)
.L_8:
        /*0004*/ 	.word	0x0000007c


	//----- nvinfo : EIATTR_KPARAM_INFO
	.align		4
.L_9:
        /*0008*/ 	.byte	0x04, 0x17
        /*000a*/ 	.short	(.L_11 - .L_10)
.L_10:
        /*000c*/ 	.word	0x00000000
        /*0010*/ 	.short	0x0002
        /*0012*/ 	.short	0x0010
        /*0014*/ 	.byte	0x00, 0xf0, 0x11, 0x00


	//----- nvinfo : EIATTR_KPARAM_INFO
	.align		4
.L_11:
        /*0018*/ 	.byte	0x04, 0x17
        /*001a*/ 	.short	(.L_13 - .L_12)
.L_12:
        /*001c*/ 	.word	0x00000000
        /*0020*/ 	.short	0x0001
        /*0022*/ 	.short	0x0008
        /*0024*/ 	.byte	0x00, 0xf4, 0x21, 0x00


	//----- nvinfo : EIATTR_KPARAM_INFO
	.align		4
.L_13:
        /*0028*/ 	.byte	0x04, 0x17
        /*002a*/ 	.short	(.L_15 - .L_14)
.L_14:
        /*002c*/ 	.word	0x00000000
        /*0030*/ 	.short	0x0000
        /*0032*/ 	.short	0x0000
        /*0034*/ 	.byte	0x00, 0xf4, 0x21, 0x00


	//----- nvinfo : EIATTR_SPARSE_MMA_MASK
	.align		4
.L_15:
        /*0038*/ 	.byte	0x03, 0x50
        /*003a*/ 	.short	0x0000


	//----- nvinfo : EIATTR_MAXREG_COUNT
	.align		4
        /*003c*/ 	.byte	0x03, 0x1b
        /*003e*/ 	.short	0x00ff


	//----- nvinfo : EIATTR_EXIT_INSTR_OFFSETS
	.align		4
        /*0040*/ 	.byte	0x04, 0x1c
        /*0042*/ 	.short	(.L_17 - .L_16)


	//   ....[0]....
.L_16:
        /*0044*/ 	.word	0x00001990


	//   ....[1]....
        /*0048*/ 	.word	0x000019b0


	//----- nvinfo : EIATTR_REQNTID
	.align		4
.L_17:
        /*004c*/ 	.byte	0x04, 0x10
        /*004e*/ 	.short	(.L_19 - .L_18)
.L_18:
        /*0050*/ 	.word	0x00000080
        /*0054*/ 	.word	0x00000001
        /*0058*/ 	.word	0x00000001


	//----- nvinfo : EIATTR_CBANK_PARAM_SIZE
	.align		4
.L_19:
        /*005c*/ 	.byte	0x03, 0x19
        /*005e*/ 	.short	0x0014


	//----- nvinfo : EIATTR_PARAM_CBANK
	.align		4
        /*0060*/ 	.byte	0x04, 0x0a
        /*0062*/ 	.short	(.L_21 - .L_20)
	.align		4
.L_20:
        /*0064*/ 	.word	index@(.nv.constant0.triton_poi_fused_avg_pool2d_32)
        /*0068*/ 	.short	0x0210
        /*006a*/ 	.short	0x0014


	//----- nvinfo : EIATTR_SW_WAR
	.align		4
.L_21:
        /*006c*/ 	.byte	0x04, 0x36
        /*006e*/ 	.short	(.L_23 - .L_22)
.L_22:
        /*0070*/ 	.word	0x00000008
.L_23:


//--------------------- .nv.callgraph             --------------------------
	.section	.nv.callgraph,"",@"SHT_CUDA_CALLGRAPH"
	.align	4
	.sectionentsize	8
	.align		4
        /*0000*/ 	.word	0x00000000
	.align		4
        /*0004*/ 	.word	0xffffffff
	.align		4
        /*0008*/ 	.word	0x00000000
	.align		4
        /*000c*/ 	.word	0xfffffffe
	.align		4
        /*0010*/ 	.word	0x00000000
	.align		4
        /*0014*/ 	.word	0xfffffffd
	.align		4
        /*0018*/ 	.word	0x00000000
	.align		4
        /*001c*/ 	.word	0xfffffffc


//--------------------- .text.triton_poi_fused_avg_pool2d_32 --------------------------
	.section	.text.triton_poi_fused_avg_pool2d_32,"ax",@progbits
	.align	128
        .global         triton_poi_fused_avg_pool2d_32
        .type           triton_poi_fused_avg_pool2d_32,@function
        .size           triton_poi_fused_avg_pool2d_32,(.L_x_1 - triton_poi_fused_avg_pool2d_32)
        .other          triton_poi_fused_avg_pool2d_32,@"STO_CUDA_ENTRY STV_DEFAULT"
triton_poi_fused_avg_pool2d_32:
.text.triton_poi_fused_avg_pool2d_32:
[----:B------:R-:W0:Y:S02]  /*0000*/  LDC R1, c[0x0][0x28] ;  /* 0x00000a00ff017b82 */ /* 0x000e240000000800 */
[----:B------:R-:W1:Y:S01]  /*0010*/  S2R R0, SR_TID.X ;  /* 0x0000000000007919 */ /* 0x000e620000002100 */
[----:B------:R-:W-:Y:S01]  /*0020*/  IMAD.MOV.U32 R22, RZ, RZ, RZ ;  /* 0x000000ffff167224 */ /* 0x000fe200078e00ff */
[----:B------:R-:W2:Y:S01]  /*0030*/  LDC.64 R24, c[0x0][0x210] ;  /* 0x00008400ff187b82 */ /* 0x000ea20000000a00 */
[----:B------:R-:W-:Y:S01]  /*0040*/  CS2R R8, SRZ ;  /* 0x0000000000087805 */ /* 0x000fe2000001ff00 */
[----:B------:R-:W3:Y:S01]  /*0050*/  S2R R23, SR_CTAID.X ;  /* 0x0000000000177919 */ /* 0x000ee20000002500 */
[----:B------:R-:W-:Y:S01]  /*0060*/  CS2R R10, SRZ ;  /* 0x00000000000a7805 */ /* 0x000fe2000001ff00 */
[----:B------:R-:W-:Y:S01]  /*0070*/  ULDC.64 UR4, c[0x0][0x208] ;  /* 0x0000820000047ab9 */ /* 0x000fe20000000a00 */
[----:B-1----:R-:W-:-:S05]  /*0080*/  IMAD.SHL.U32 R0, R0, 0x4, RZ ;  /* 0x0000000400007824 */ /* 0x002fca00078e00ff */
[----:B------:R-:W-:-:S05]  /*0090*/  LOP3.LUT R0, R0, 0x1fc, RZ, 0xc0, !PT ;  /* 0x000001fc00007812 */ /* 0x000fca00078ec0ff */
[----:B---3--:R-:W-:-:S04]  /*00a0*/  IMAD R23, R23, 0x400, R0 ;  /* 0x0000040017177824 */ /* 0x008fc800078e0200 */
[----:B------:R-:W-:-:S04]  /*00b0*/  IMAD.HI R20, R23, 0x38e38e39, RZ ;  /* 0x38e38e3917147827 */ /* 0x000fc800078e02ff */
[----:B------:R-:W-:Y:S01]  /*00c0*/  IMAD.HI R4, R23, -0x2ff2ff2f, R22 ;  /* 0xd00d00d117047827 */ /* 0x000fe200078e0216 */
[----:B------:R-:W-:-:S03]  /*00d0*/  SHF.R.U32.HI R21, RZ, 0x1f, R20 ;  /* 0x0000001fff157819 */ /* 0x000fc60000011614 */
[C---:B------:R-:W-:Y:S01]  /*00e0*/  VIADD R17, R23.reuse, 0xffffd780 ;  /* 0xffffd78017117836 */ /* 0x040fe20000000000 */
[----:B------:R-:W-:Y:S01]  /*00f0*/  LEA.HI.SX32 R21, R20, R21, 0x1a ;  /* 0x0000001514157211 */ /* 0x000fe200078fd2ff */
[----:B------:R-:W-:Y:S01]  /*0100*/  IMAD.MOV.U32 R20, RZ, RZ, RZ ;  /* 0x000000ffff147224 */ /* 0x000fe200078e00ff */
[----:B------:R-:W-:Y:S01]  /*0110*/  SHF.R.U32.HI R5, RZ, 0x1f, R4 ;  /* 0x0000001fff057819 */ /* 0x000fe20000011604 */
[----:B------:R-:W-:Y:S02]  /*0120*/  VIADD R19, R23, 0xffffd8a0 ;  /* 0xffffd8a017137836 */ /* 0x000fe40000000000 */
[----:B------:R-:W-:Y:S01]  /*0130*/  IMAD.HI R2, R21, -0x15f15f15, R20 ;  /* 0xea0ea0eb15027827 */ /* 0x000fe200078e0214 */
[----:B------:R-:W-:-:S03]  /*0140*/  LEA.HI.SX32 R5, R4, R5, 0x13 ;  /* 0x0000000504057211 */ /* 0x000fc600078f9aff */
[----:B------:R-:W-:Y:S01]  /*0150*/  IMAD.MOV.U32 R4, RZ, RZ, RZ ;  /* 0x000000ffff047224 */ /* 0x000fe200078e00ff */
[----:B------:R-:W-:Y:S01]  /*0160*/  SHF.R.U32.HI R3, RZ, 0x1f, R2 ;  /* 0x0000001fff037819 */ /* 0x000fe20000011602 */
[----:B--2---:R-:W-:-:S03]  /*0170*/  IMAD.WIDE R16, R17, 0x4, R24 ;  /* 0x0000000411107825 */ /* 0x004fc600078e0218 */
[----:B------:R-:W-:Y:S01]  /*0180*/  LEA.HI.SX32 R7, R2, R3, 0x1b ;  /* 0x0000000302077211 */ /* 0x000fe200078fdaff */
[----:B------:R-:W-:-:S04]  /*0190*/  IMAD.HI R0, R5, -0x15f15f15, R4 ;  /* 0xea0ea0eb05007827 */ /* 0x000fc800078e0204 */
[----:B------:R-:W-:Y:S01]  /*01a0*/  IMAD.WIDE R18, R19, 0x4, R24 ;  /* 0x0000000413127825 */ /* 0x000fe200078e0218 */
[----:B------:R-:W-:-:S04]  /*01b0*/  SHF.R.U32.HI R3, RZ, 0x1f, R0 ;  /* 0x0000001fff037819 */ /* 0x000fc80000011600 */
[----:B------:R-:W-:Y:S01]  /*01c0*/  LEA.HI.SX32 R4, R0, R3, 0x1b ;  /* 0x0000000300047211 */ /* 0x000fe200078fdaff */
[----:B------:R-:W-:Y:S01]  /*01d0*/  IMAD R3, R7, -0x23, R21 ;  /* 0xffffffdd07037824 */ /* 0x000fe200078e0215 */
[----:B------:R-:W-:-:S03]  /*01e0*/  CS2R R6, SRZ ;  /* 0x0000000000067805 */ /* 0x000fc6000001ff00 */
[----:B------:R-:W-:Y:S01]  /*01f0*/  IMAD R20, R4, -0x23, R5 ;  /* 0xffffffdd04147824 */ /* 0x000fe200078e0205 */
[C---:B------:R-:W-:Y:S02]  /*0200*/  ISETP.GT.AND P2, PT, R3.reuse, RZ, PT ;  /* 0x000000ff0300720c */ /* 0x040fe40003f44270 */
[----:B------:R-:W-:Y:S02]  /*0210*/  CS2R R4, SRZ ;  /* 0x0000000000047805 */ /* 0x000fe4000001ff00 */
[----:B------:R-:W-:Y:S02]  /*0220*/  ISETP.GT.AND P0, PT, R3, -0x1, PT ;  /* 0xffffffff0300780c */ /* 0x000fe40003f04270 */
[C---:B------:R-:W-:Y:S02]  /*0230*/  ISETP.GT.AND P4, PT, R20.reuse, RZ, P2 ;  /* 0x000000ff1400720c */ /* 0x040fe40001784270 */
[----:B------:R-:W-:Y:S02]  /*0240*/  ISETP.GT.AND P0, PT, R20, RZ, P0 ;  /* 0x000000ff1400720c */ /* 0x000fe40000704270 */
[----:B------:R-:W-:-:S02]  /*0250*/  ISETP.LT.AND P4, PT, R23, 0x158880, P4 ;  /* 0x001588801700780c */ /* 0x000fc40002781270 */
[----:B------:R-:W-:-:S11]  /*0260*/  ISETP.LT.AND P6, PT, R23, 0x158880, P0 ;  /* 0x001588801700780c */ /* 0x000fd600007c1270 */
[----:B------:R1:W2:Y:S04]  /*0270*/  @P4 LDG.E.128 R4, desc[UR4][R16.64] ;  /* 0x0000000410044981 */ /* 0x0002a8000c1e1d00 */
[----:B------:R3:W4:Y:S01]  /*0280*/  @P6 LDG.E.128 R8, desc[UR4][R18.64] ;  /* 0x0000000412086981 */ /* 0x000722000c1e1d00 */
[----:B------:R-:W-:Y:S02]  /*0290*/  VIADD R27, R23, 0x200 ;  /* 0x00000200171b7836 */ /* 0x000fe40000000000 */
[----:B------:R-:W-:Y:S02]  /*02a0*/  IMAD.MOV.U32 R26, RZ, RZ, RZ ;  /* 0x000000ffff1a7224 */ /* 0x000fe400078e00ff */
[----:B------:R-:W-:-:S04]  /*02b0*/  IMAD.HI R12, R27, 0x38e38e39, RZ ;  /* 0x38e38e391b0c7827 */ /* 0x000fc800078e02ff */
[----:B------:R-:W-:Y:S01]  /*02c0*/  IMAD.HI R14, R27, -0x2ff2ff2f, R26 ;  /* 0xd00d00d11b0e7827 */ /* 0x000fe200078e021a */
[----:B------:R-:W-:-:S03]  /*02d0*/  SHF.R.U32.HI R13, RZ, 0x1f, R12 ;  /* 0x0000001fff0d7819 */ /* 0x000fc6000001160c */
[----:B------:R-:W-:Y:S01]  /*02e0*/  VIADD R29, R23, 0xffffd980 ;  /* 0xffffd980171d7836 */ /* 0x000fe20000000000 */
[----:B------:R-:W-:Y:S01]  /*02f0*/  LEA.HI.SX32 R13, R12, R13, 0x1a ;  /* 0x0000000d0c0d7211 */ /* 0x000fe200078fd2ff */
[----:B------:R-:W-:Y:S01]  /*0300*/  IMAD.MOV.U32 R12, RZ, RZ, RZ ;  /* 0x000000ffff0c7224 */ /* 0x000fe200078e00ff */
[----:B------:R-:W-:Y:S01]  /*0310*/  SHF.R.U32.HI R15, RZ, 0x1f, R14 ;  /* 0x0000001fff0f7819 */ /* 0x000fe2000001160e */
[----:B------:R-:W-:-:S03]  /*0320*/  IMAD.WIDE R28, R29, 0x4, R24 ;  /* 0x000000041d1c7825 */ /* 0x000fc600078e0218 */
[----:B------:R-:W-:Y:S01]  /*0330*/  LEA.HI.SX32 R15, R14, R15, 0x13 ;  /* 0x0000000f0e0f7211 */ /* 0x000fe200078f9aff */
[----:B------:R-:W-:-:S04]  /*0340*/  IMAD.HI R2, R13, -0x15f15f15, R12 ;  /* 0xea0ea0eb0d027827 */ /* 0x000fc800078e020c */
[----:B------:R-:W-:Y:S01]  /*0350*/  IMAD.MOV.U32 R14, RZ, RZ, RZ ;  /* 0x000000ffff0e7224 */ /* 0x000fe200078e00ff */
[----:B-1----:R-:W-:-:S03]  /*0360*/  SHF.R.U32.HI R17, RZ, 0x1f, R2 ;  /* 0x0000001fff117819 */ /* 0x002fc60000011602 */
[----:B------:R-:W-:Y:S01]  /*0370*/  IMAD.HI R0, R15, -0x15f15f15, R14 ;  /* 0xea0ea0eb0f007827 */ /* 0x000fe200078e020e */
[----:B------:R-:W-:-:S04]  /*0380*/  LEA.HI.SX32 R12, R2, R17, 0x1b ;  /* 0x00000011020c7211 */ /* 0x000fc800078fdaff */
[----:B------:R-:W-:Y:S01]  /*0390*/  SHF.R.U32.HI R17, RZ, 0x1f, R0 ;  /* 0x0000001fff117819 */ /* 0x000fe20000011600 */
[----:B------:R-:W-:Y:S01]  /*03a0*/  IMAD R2, R12, -0x23, R13 ;  /* 0xffffffdd0c027824 */ /* 0x000fe200078e020d */
[----:B------:R-:W-:Y:S02]  /*03b0*/  CS2R R12, SRZ ;  /* 0x00000000000c7805 */ /* 0x000fe4000001ff00 */
[----:B------:R-:W-:Y:S02]  /*03c0*/  LEA.HI.SX32 R17, R0, R17, 0x1b ;  /* 0x0000001100117211 */ /* 0x000fe400078fdaff */
[C---:B------:R-:W-:Y:S02]  /*03d0*/  ISETP.GT.AND P0, PT, R2.reuse, RZ, PT ;  /* 0x000000ff0200720c */ /* 0x040fe40003f04270 */
[----:B------:R-:W-:Y:S01]  /*03e0*/  ISETP.GT.AND P1, PT, R2, -0x1, PT ;  /* 0xffffffff0200780c */ /* 0x000fe20003f24270 */
[----:B------:R-:W-:Y:S02]  /*03f0*/  IMAD R0, R17, -0x23, R15 ;  /* 0xffffffdd11007824 */ /* 0x000fe400078e020f */
[----:B------:R-:W-:-:S03]  /*0400*/  IMAD.MOV.U32 R15, RZ, RZ, RZ ;  /* 0x000000ffff0f7224 */ /* 0x000fc600078e00ff */
[C---:B------:R-:W-:Y:S02]  /*0410*/  ISETP.GT.AND P3, PT, R0.reuse, RZ, P0 ;  /* 0x000000ff0000720c */ /* 0x040fe40000764270 */
[----:B------:R-:W-:Y:S02]  /*0420*/  ISETP.GT.AND P1, PT, R0, RZ, P1 ;  /* 0x000000ff0000720c */ /* 0x000fe40000f24270 */
[C---:B------:R-:W-:Y:S02]  /*0430*/  ISETP.LT.AND P3, PT, R27.reuse, 0x158880, P3 ;  /* 0x001588801b00780c */ /* 0x040fe40001f61270 */
[----:B------:R-:W-:Y:S02]  /*0440*/  ISETP.LT.AND P5, PT, R27, 0x158880, P1 ;  /* 0x001588801b00780c */ /* 0x000fe40000fa1270 */
[----:B---3--:R-:W-:-:S09]  /*0450*/  CS2R R18, SRZ ;  /* 0x0000000000127805 */ /* 0x008fd2000001ff00 */
[----:B------:R1:W3:Y:S01]  /*0460*/  @P3 LDG.E.128 R12, desc[UR4][R28.64] ;  /* 0x000000041c0c3981 */ /* 0x0002e2000c1e1d00 */
[----:B--2---:R-:W-:Y:S02]  /*0470*/  SEL R4, R4, RZ, P4 ;  /* 0x000000ff04047207 */ /* 0x004fe40002000000 */
[----:B----4-:R-:W-:-:S05]  /*0480*/  SEL R17, R8, RZ, P6 ;  /* 0x000000ff08117207 */ /* 0x010fca0003000000 */
[----:B------:R-:W-:Y:S01]  /*0490*/  FADD R8, R4, R17 ;  /* 0x0000001104087221 */ /* 0x000fe20000000000 */
[----:B------:R-:W-:Y:S01]  /*04a0*/  VIADD R4, R23, 0xffffdaa0 ;  /* 0xffffdaa017047836 */ /* 0x000fe20000000000 */
[----:B------:R-:W-:-:S03]  /*04b0*/  CS2R R16, SRZ ;  /* 0x0000000000107805 */ /* 0x000fc6000001ff00 */
[----:B-1----:R-:W-:-:S05]  /*04c0*/  IMAD.WIDE R28, R4, 0x4, R24 ;  /* 0x00000004041c7825 */ /* 0x002fca00078e0218 */
[----:B------:R-:W2:Y:S01]  /*04d0*/  @P5 LDG.E.128 R16, desc[UR4][R28.64] ;  /* 0x000000041c105981 */ /* 0x000ea2000c1e1d00 */
[----:B------:R-:W-:Y:S01]  /*04e0*/  VIADD R4, R3, 0x1 ;  /* 0x0000000103047836 */ /* 0x000fe20000000000 */
[----:B------:R-:W-:-:S04]  /*04f0*/  SEL R9, R9, RZ, P6 ;  /* 0x000000ff09097207 */ /* 0x000fc80003000000 */
[----:B------:R-:W-:Y:S02]  /*0500*/  ISETP.GE.U32.AND P1, PT, R4, 0x23, PT ;  /* 0x000000230400780c */ /* 0x000fe40003f26070 */
[----:B------:R-:W-:Y:S02]  /*0510*/  SEL R10, R10, RZ, P6 ;  /* 0x000000ff0a0a7207 */ /* 0x000fe40003000000 */
[----:B------:R-:W-:Y:S02]  /*0520*/  SEL R11, R11, RZ, P6 ;  /* 0x000000ff0b0b7207 */ /* 0x000fe40003000000 */
[----:B------:R-:W-:Y:S02]  /*0530*/  ISETP.GT.AND P6, PT, R20, RZ, !P1 ;  /* 0x000000ff1400720c */ /* 0x000fe40004fc4270 */
[----:B------:R-:W-:Y:S02]  /*0540*/  SEL R7, R7, RZ, P4 ;  /* 0x000000ff07077207 */ /* 0x000fe40002000000 */
[----:B------:R-:W-:-:S02]  /*0550*/  ISETP.LT.AND P6, PT, R23, 0x158880, P6 ;  /* 0x001588801700780c */ /* 0x000fc400037c1270 */
[----:B------:R-:W-:Y:S02]  /*0560*/  SEL R5, R5, RZ, P4 ;  /* 0x000000ff05057207 */ /* 0x000fe40002000000 */
[----:B------:R-:W-:-:S03]  /*0570*/  SEL R6, R6, RZ, P4 ;  /* 0x000000ff06067207 */ /* 0x000fc60002000000 */
[----:B------:R-:W-:Y:S02]  /*0580*/  FADD R26, R5, R9 ;  /* 0x00000009051a7221 */ /* 0x000fe40000000000 */
[----:B------:R-:W-:Y:S01]  /*0590*/  FADD R22, R6, R10 ;  /* 0x0000000a06167221 */ /* 0x000fe20000000000 */
[----:B---3--:R-:W-:Y:S01]  /*05a0*/  SEL R4, R12, RZ, P3 ;  /* 0x000000ff0c047207 */ /* 0x008fe20001800000 */
[----:B------:R-:W-:Y:S01]  /*05b0*/  FADD R12, R7, R11 ;  /* 0x0000000b070c7221 */ /* 0x000fe20000000000 */
[----:B------:R-:W-:Y:S01]  /*05c0*/  VIADD R11, R23, 0xffffd9c0 ;  /* 0xffffd9c0170b7836 */ /* 0x000fe20000000000 */
[----:B------:R-:W-:-:S03]  /*05d0*/  CS2R R6, SRZ ;  /* 0x0000000000067805 */ /* 0x000fc6000001ff00 */
[----:B------:R-:W-:Y:S01]  /*05e0*/  IMAD.WIDE R10, R11, 0x4, R24 ;  /* 0x000000040b0a7825 */ /* 0x000fe200078e0218 */
[----:B--2---:R-:W-:-:S05]  /*05f0*/  SEL R16, R16, RZ, P5 ;  /* 0x000000ff10107207 */ /* 0x004fca0002800000 */
[----:B------:R-:W-:Y:S01]  /*0600*/  FADD R16, R4, R16 ;  /* 0x0000001004107221 */ /* 0x000fe20000000000 */
[----:B------:R-:W-:-:S06]  /*0610*/  CS2R R4, SRZ ;  /* 0x0000000000047805 */ /* 0x000fcc000001ff00 */
[----:B------:R1:W2:Y:S01]  /*0620*/  @P6 LDG.E.128 R4, desc[UR4][R10.64] ;  /* 0x000000040a046981 */ /* 0x0002a2000c1e1d00 */
        /* <DEDUP_REMOVED lines=8> */
[----:B------:R-:W-:Y:S01]  /*06b0*/  SEL R15, R17, RZ, P5 ;  /* 0x000000ff110f7207 */ /* 0x000fe20002800000 */
[----:B------:R-:W-:Y:S01]  /*06c0*/  FADD R13, R13, R19 ;  /* 0x000000130d0d7221 */ /* 0x000fe20000000000 */
[----:B------:R-:W-:Y:S01]  /*06d0*/  SEL R18, R18, RZ, P5 ;  /* 0x000000ff12127207 */ /* 0x000fe20002800000 */
[----:B------:R-:W-:Y:S01]  /*06e0*/  VIADD R19, R23, 0xffffdbc0 ;  /* 0xffffdbc017137836 */ /* 0x000fe20000000000 */
[----:B------:R-:W-:Y:S01]  /*06f0*/  ISETP.GT.AND P2, PT, R20, -0x1, P2 ;  /* 0xffffffff1400780c */ /* 0x000fe20001744270 */
[----:B------:R-:W-:Y:S01]  /*0700*/  FADD R15, R9, R15 ;  /* 0x0000000f090f7221 */ /* 0x000fe20000000000 */
[----:B-1----:R-:W-:Y:S01]  /*0710*/  CS2R R10, SRZ ;  /* 0x00000000000a7805 */ /* 0x002fe2000001ff00 */
[----:B------:R-:W-:Y:S01]  /*0720*/  FADD R14, R14, R18 ;  /* 0x000000120e0e7221 */ /* 0x000fe20000000000 */
[----:B------:R-:W-:Y:S01]  /*0730*/  IMAD.WIDE R18, R19, 0x4, R24 ;  /* 0x0000000413127825 */ /* 0x000fe200078e0218 */
[----:B------:R-:W-:Y:S02]  /*0740*/  ISETP.LT.AND P2, PT, R23, 0x158880, P2 ;  /* 0x001588801700780c */ /* 0x000fe40001741270 */
[----:B--2---:R-:W-:-:S05]  /*0750*/  SEL R4, R4, RZ, P6 ;  /* 0x000000ff04047207 */ /* 0x004fca0003000000 */
[----:B------:R-:W-:Y:S01]  /*0760*/  FADD R17, R8, R4 ;  /* 0x0000000408117221 */ /* 0x000fe20000000000 */
[----:B------:R-:W-:Y:S02]  /*0770*/  CS2R R8, SRZ ;  /* 0x0000000000087805 */ /* 0x000fe4000001ff00 */
[----:B------:R-:W-:Y:S02]  /*0780*/  SEL R5, R5, RZ, P6 ;  /* 0x000000ff05057207 */ /* 0x000fe40003000000 */
[----:B------:R-:W-:Y:S02]  /*0790*/  SEL R6, R6, RZ, P6 ;  /* 0x000000ff06067207 */ /* 0x000fe40003000000 */
[----:B------:R-:W-:Y:S01]  /*07a0*/  SEL R7, R7, RZ, P6 ;  /* 0x000000ff07077207 */ /* 0x000fe20003000000 */
[----:B------:R1:W2:Y:S01]  /*07b0*/  @P3 LDG.E.128 R8, desc[UR4][R18.64] ;  /* 0x0000000412083981 */ /* 0x0002a2000c1e1d00 */
[----:B------:R-:W-:Y:S01]  /*07c0*/  FADD R26, R26, R5 ;  /* 0x000000051a1a7221 */ /* 0x000fe20000000000 */
[----:B------:R-:W-:Y:S01]  /*07d0*/  FADD R22, R22, R6 ;  /* 0x0000000616167221 */ /* 0x000fe20000000000 */
[----:B------:R-:W-:Y:S01]  /*07e0*/  CS2R R4, SRZ ;  /* 0x0000000000047805 */ /* 0x000fe2000001ff00 */
[----:B------:R-:W-:Y:S01]  /*07f0*/  FADD R12, R12, R7 ;  /* 0x000000070c0c7221 */ /* 0x000fe20000000000 */
[----:B------:R-:W-:Y:S01]  /*0800*/  CS2R R6, SRZ ;  /* 0x0000000000067805 */ /* 0x000fe2000001ff00 */
[----:B-1----:R-:W-:-:S04]  /*0810*/  VIADD R19, R23, 0xfffffee0 ;  /* 0xfffffee017137836 */ /* 0x002fc80000000000 */
[----:B------:R-:W-:-:S05]  /*0820*/  IMAD.WIDE R18, R19, 0x4, R24 ;  /* 0x0000000413127825 */ /* 0x000fca00078e0218 */
[----:B------:R1:W3:Y:S01]  /*0830*/  @P2 LDG.E.128 R4, desc[UR4][R18.64] ;  /* 0x0000000412042981 */ /* 0x0002e2000c1e1d00 */
[----:B------:R-:W-:-:S04]  /*0840*/  ISETP.GT.AND P0, PT, R0, -0x1, P0 ;  /* 0xffffffff0000780c */ /* 0x000fc80000704270 */
[----:B------:R-:W-:Y:S02]  /*0850*/  ISETP.LT.AND P0, PT, R27, 0x158880, P0 ;  /* 0x001588801b00780c */ /* 0x000fe40000701270 */
[C---:B------:R-:W-:Y:S01]  /*0860*/  ISETP.GE.AND P6, PT, R23.reuse, 0x158880, PT ;  /* 0x001588801700780c */ /* 0x040fe20003fc6270 */
[----:B-1----:R-:W-:Y:S01]  /*0870*/  IMAD.WIDE R18, R23, 0x4, R24 ;  /* 0x0000000417127825 */ /* 0x002fe200078e0218 */
[----:B--2---:R-:W-:Y:S02]  /*0880*/  SEL R8, R8, RZ, P3 ;  /* 0x000000ff08087207 */ /* 0x004fe40001800000 */
[----:B------:R-:W-:Y:S02]  /*0890*/  SEL R9, R9, RZ, P3 ;  /* 0x000000ff09097207 */ /* 0x000fe40001800000 */
[----:B------:R-:W-:Y:S02]  /*08a0*/  SEL R10, R10, RZ, P3 ;  /* 0x000000ff0a0a7207 */ /* 0x000fe40001800000 */
[----:B------:R-:W-:Y:S01]  /*08b0*/  SEL R11, R11, RZ, P3 ;  /* 0x000000ff0b0b7207 */ /* 0x000fe20001800000 */
[----:B------:R-:W-:Y:S01]  /*08c0*/  FADD R16, R16, R8 ;  /* 0x0000000810107221 */ /* 0x000fe20000000000 */
[----:B------:R-:W-:Y:S01]  /*08d0*/  FADD R15, R15, R9 ;  /* 0x000000090f0f7221 */ /* 0x000fe20000000000 */
[----:B------:R-:W-:Y:S01]  /*08e0*/  FADD R14, R14, R10 ;  /* 0x0000000a0e0e7221 */ /* 0x000fe20000000000 */
[----:B------:R-:W-:Y:S01]  /*08f0*/  CS2R R8, SRZ ;  /* 0x0000000000087805 */ /* 0x000fe2000001ff00 */
[----:B------:R-:W-:Y:S01]  /*0900*/  FADD R13, R13, R11 ;  /* 0x0000000b0d0d7221 */ /* 0x000fe20000000000 */
[----:B------:R-:W-:-:S06]  /*0910*/  CS2R R10, SRZ ;  /* 0x00000000000a7805 */ /* 0x000fcc000001ff00 */
[----:B------:R-:W2:Y:S01]  /*0920*/  @P0 LDG.E.128 R8, desc[UR4][R18.64+0x380] ;  /* 0x0003800412080981 */ /* 0x000ea2000c1e1d00 */
[----:B---3--:R-:W-:-:S05]  /*0930*/  SEL R4, R4, RZ, P2 ;  /* 0x000000ff04047207 */ /* 0x008fca0001000000 */
[----:B------:R-:W-:Y:S01]  /*0940*/  FADD R17, R17, R4 ;  /* 0x0000000411117221 */ /* 0x000fe20000000000 */
[----:B------:R-:W-:Y:S02]  /*0950*/  LOP3.LUT R4, R20, R3, RZ, 0xfc, !PT ;  /* 0x0000000314047212 */ /* 0x000fe400078efcff */
[----:B------:R-:W-:Y:S02]  /*0960*/  SEL R5, R5, RZ, P2 ;  /* 0x000000ff05057207 */ /* 0x000fe40001000000 */
[----:B------:R-:W-:Y:S02]  /*0970*/  ISETP.GT.AND P3, PT, R4, -0x1, !P6 ;  /* 0xffffffff0400780c */ /* 0x000fe40007764270 */
[----:B------:R-:W-:Y:S02]  /*0980*/  SEL R6, R6, RZ, P2 ;  /* 0x000000ff06067207 */ /* 0x000fe40001000000 */
[----:B------:R-:W-:Y:S01]  /*0990*/  SEL R7, R7, RZ, P2 ;  /* 0x000000ff07077207 */ /* 0x000fe20001000000 */
[----:B------:R-:W-:Y:S01]  /*09a0*/  FADD R26, R26, R5 ;  /* 0x000000051a1a7221 */ /* 0x000fe20000000000 */
[----:B------:R-:W-:Y:S01]  /*09b0*/  CS2R R4, SRZ ;  /* 0x0000000000047805 */ /* 0x000fe2000001ff00 */
[----:B------:R-:W-:-:S02]  /*09c0*/  FADD R22, R22, R6 ;  /* 0x0000000616167221 */ /* 0x000fc40000000000 */
[----:B------:R-:W-:Y:S01]  /*09d0*/  FADD R12, R12, R7 ;  /* 0x000000070c0c7221 */ /* 0x000fe20000000000 */
[----:B------:R-:W-:-:S06]  /*09e0*/  CS2R R6, SRZ ;  /* 0x0000000000067805 */ /* 0x000fcc000001ff00 */
[----:B------:R-:W3:Y:S01]  /*09f0*/  @P3 LDG.E.128 R4, desc[UR4][R18.64] ;  /* 0x0000000412043981 */ /* 0x000ee2000c1e1d00 */
[----:B------:R-:W-:Y:S02]  /*0a00*/  ISETP.GE.AND P5, PT, R27, 0x158880, PT ;  /* 0x001588801b00780c */ /* 0x000fe40003fa6270 */
[----:B--2---:R-:W-:Y:S02]  /*0a10*/  SEL R8, R8, RZ, P0 ;  /* 0x000000ff08087207 */ /* 0x004fe40000000000 */
[----:B------:R-:W-:Y:S02]  /*0a20*/  SEL R10, R10, RZ, P0 ;  /* 0x000000ff0a0a7207 */ /* 0x000fe40000000000 */
[----:B------:R-:W-:Y:S01]  /*0a30*/  SEL R11, R11, RZ, P0 ;  /* 0x000000ff0b0b7207 */ /* 0x000fe20000000000 */
[----:B------:R-:W-:Y:S01]  /*0a40*/  FADD R16, R16, R8 ;  /* 0x0000000810107221 */ /* 0x000fe20000000000 */
[----:B------:R-:W-:Y:S02]  /*0a50*/  SEL R8, R9, RZ, P0 ;  /* 0x000000ff09087207 */ /* 0x000fe40000000000 */
[----:B------:R-:W-:-:S03]  /*0a60*/  ISETP.GT.AND P0, PT, R20, -0x1, !P1 ;  /* 0xffffffff1400780c */ /* 0x000fc60004f04270 */
[----:B------:R-:W-:Y:S01]  /*0a70*/  FADD R15, R15, R8 ;  /* 0x000000080f0f7221 */ /* 0x000fe20000000000 */
[----:B------:R-:W-:-:S04]  /*0a80*/  LOP3.LUT R8, R0, R2, RZ, 0xfc, !PT ;  /* 0x0000000200087212 */ /* 0x000fc800078efcff */
[----:B------:R-:W-:Y:S02]  /*0a90*/  ISETP.GT.AND P2, PT, R8, -0x1, !P5 ;  /* 0xffffffff0800780c */ /* 0x000fe40006f44270 */
[----:B---3--:R-:W-:Y:S02]  /*0aa0*/  SEL R4, R4, RZ, P3 ;  /* 0x000000ff04047207 */ /* 0x008fe40001800000 */
[----:B------:R-:W-:Y:S02]  /*0ab0*/  SEL R5, R5, RZ, P3 ;  /* 0x000000ff05057207 */ /* 0x000fe40001800000 */
[----:B------:R-:W-:Y:S02]  /*0ac0*/  SEL R6, R6, RZ, P3 ;  /* 0x000000ff06067207 */ /* 0x000fe40001800000 */
[----:B------:R-:W-:Y:S02]  /*0ad0*/  SEL R7, R7, RZ, P3 ;  /* 0x000000ff07077207 */ /* 0x000fe40001800000 */
[----:B------:R-:W-:Y:S01]  /*0ae0*/  ISETP.LT.AND P3, PT, R23, 0x158880, P0 ;  /* 0x001588801700780c */ /* 0x000fe20000761270 */
[----:B------:R-:W-:Y:S01]  /*0af0*/  FADD R17, R17, R4 ;  /* 0x0000000411117221 */ /* 0x000fe20000000000 */
[----:B------:R-:W-:Y:S01]  /*0b00*/  FADD R26, R26, R5 ;  /* 0x000000051a1a7221 */ /* 0x000fe20000000000 */
[----:B------:R-:W-:Y:S01]  /*0b10*/  FADD R22, R22, R6 ;  /* 0x0000000616167221 */ /* 0x000fe20000000000 */
[----:B------:R-:W-:Y:S01]  /*0b20*/  FADD R12, R12, R7 ;  /* 0x000000070c0c7221 */ /* 0x000fe20000000000 */
[----:B------:R-:W-:-:S02]  /*0b30*/  CS2R R4, SRZ ;  /* 0x0000000000047805 */ /* 0x000fc4000001ff00 */
[----:B------:R-:W-:Y:S01]  /*0b40*/  CS2R R6, SRZ ;  /* 0x0000000000067805 */ /* 0x000fe2000001ff00 */
[----:B------:R-:W-:Y:S01]  /*0b50*/  FADD R14, R14, R10 ;  /* 0x0000000a0e0e7221 */ /* 0x000fe20000000000 */
[----:B------:R-:W-:Y:S01]  /*0b60*/  FADD R13, R13, R11 ;  /* 0x0000000b0d0d7221 */ /* 0x000fe20000000000 */
[----:B------:R-:W-:Y:S02]  /*0b70*/  CS2R R8, SRZ ;  /* 0x0000000000087805 */ /* 0x000fe4000001ff00 */
[----:B------:R-:W-:Y:S01]  /*0b80*/  CS2R R10, SRZ ;  /* 0x00000000000a7805 */ /* 0x000fe2000001ff00 */
[----:B------:R-:W2:Y:S05]  /*0b90*/  @P3 LDG.E.128 R4, desc[UR4][R18.64+0x480] ;  /* 0x0004800412043981 */ /* 0x000eaa000c1e1d00 */
[----:B------:R1:W3:Y:S01]  /*0ba0*/  @P2 LDG.E.128 R8, desc[UR4][R18.64+0x800] ;  /* 0x0008000412082981 */ /* 0x0002e2000c1e1d00 */
[----:B------:R-:W-:-:S04]  /*0bb0*/  ISETP.GT.AND P0, PT, R0, -0x1, !P4 ;  /* 0xffffffff0000780c */ /* 0x000fc80006704270 */
[----:B------:R-:W-:Y:S01]  /*0bc0*/  ISETP.LT.AND P0, PT, R27, 0x158880, P0 ;  /* 0x001588801b00780c */ /* 0x000fe20000701270 */
[----:B-1----:R-:W-:-:S04]  /*0bd0*/  VIADD R19, R23, 0x320 ;  /* 0x0000032017137836 */ /* 0x002fc80000000000 */
[----:B------:R-:W-:Y:S01]  /*0be0*/  IMAD.WIDE R18, R19, 0x4, R24 ;  /* 0x0000000413127825 */ /* 0x000fe200078e0218 */
[----:B--2---:R-:W-:Y:S02]  /*0bf0*/  SEL R4, R4, RZ, P3 ;  /* 0x000000ff04047207 */ /* 0x004fe40001800000 */
[----:B---3--:R-:W-:-:S03]  /*0c00*/  SEL R8, R8, RZ, P2 ;  /* 0x000000ff08087207 */ /* 0x008fc60001000000 */
[----:B------:R-:W-:Y:S01]  /*0c10*/  FADD R17, R17, R4 ;  /* 0x0000000411117221 */ /* 0x000fe20000000000 */
[----:B------:R-:W-:Y:S01]  /*0c20*/  SEL R9, R9, RZ, P2 ;  /* 0x000000ff09097207 */ /* 0x000fe20001000000 */
[----:B------:R-:W-:Y:S01]  /*0c30*/  VIADD R4, R20, 0x1 ;  /* 0x0000000114047836 */ /* 0x000fe20000000000 */
[----:B------:R-:W-:Y:S02]  /*0c40*/  SEL R10, R10, RZ, P2 ;  /* 0x000000ff0a0a7207 */ /* 0x000fe40001000000 */
[----:B------:R-:W-:Y:S01]  /*0c50*/  SEL R11, R11, RZ, P2 ;  /* 0x000000ff0b0b7207 */ /* 0x000fe20001000000 */
[----:B------:R-:W-:Y:S01]  /*0c60*/  FADD R16, R16, R8 ;  /* 0x0000000810107221 */ /* 0x000fe20000000000 */
[----:B------:R-:W-:Y:S01]  /*0c70*/  FADD R15, R15, R9 ;  /* 0x000000090f0f7221 */ /* 0x000fe20000000000 */
[----:B------:R-:W-:Y:S01]  /*0c80*/  FADD R14, R14, R10 ;  /* 0x0000000a0e0e7221 */ /* 0x000fe20000000000 */
[----:B------:R-:W-:Y:S01]  /*0c90*/  ISETP.GE.U32.AND P2, PT, R4, 0x23, PT ;  /* 0x000000230400780c */ /* 0x000fe20003f46070 */
[----:B------:R-:W-:Y:S01]  /*0ca0*/  FADD R13, R13, R11 ;  /* 0x0000000b0d0d7221 */ /* 0x000fe20000000000 */
[----:B------:R-:W-:-:S02]  /*0cb0*/  CS2R R8, SRZ ;  /* 0x0000000000087805 */ /* 0x000fc4000001ff00 */
[----:B------:R-:W-:Y:S02]  /*0cc0*/  CS2R R10, SRZ ;  /* 0x00000000000a7805 */ /* 0x000fe4000001ff00 */
[----:B------:R-:W-:Y:S02]  /*0cd0*/  SEL R5, R5, RZ, P3 ;  /* 0x000000ff05057207 */ /* 0x000fe40001800000 */
[----:B------:R-:W-:Y:S02]  /*0ce0*/  SEL R6, R6, RZ, P3 ;  /* 0x000000ff06067207 */ /* 0x000fe40001800000 */
[----:B------:R-:W-:Y:S01]  /*0cf0*/  SEL R7, R7, RZ, P3 ;  /* 0x000000ff07077207 */ /* 0x000fe20001800000 */
[----:B------:R1:W2:Y:S01]  /*0d00*/  @P0 LDG.E.128 R8, desc[UR4][R18.64] ;  /* 0x0000000412080981 */ /* 0x0002a2000c1e1d00 */
[----:B------:R-:W-:-:S04]  /*0d10*/  ISETP.GT.AND P3, PT, R3, RZ, !P2 ;  /* 0x000000ff0300720c */ /* 0x000fc80005764270 */
[C---:B------:R-:W-:Y:S01]  /*0d20*/  ISETP.LT.AND P3, PT, R23.reuse, 0x158880, P3 ;  /* 0x001588801700780c */ /* 0x040fe20001f61270 */
[----:B------:R-:W-:Y:S01]  /*0d30*/  FADD R26, R26, R5 ;  /* 0x000000051a1a7221 */ /* 0x000fe20000000000 */
[----:B------:R-:W-:Y:S01]  /*0d40*/  ISETP.LT.U32.AND P1, PT, R4, 0x23, !P1 ;  /* 0x000000230400780c */ /* 0x000fe20004f21070 */
[----:B------:R-:W-:Y:S01]  /*0d50*/  FADD R22, R22, R6 ;  /* 0x0000000616167221 */ /* 0x000fe20000000000 */
[----:B-1----:R-:W-:Y:S02]  /*0d60*/  VIADD R19, R23, 0x2640 ;  /* 0x0000264017137836 */ /* 0x002fe40000000000 */
[----:B------:R-:W-:Y:S01]  /*0d70*/  FADD R12, R12, R7 ;  /* 0x000000070c0c7221 */ /* 0x000fe20000000000 */
[----:B------:R-:W-:Y:S02]  /*0d80*/  CS2R R4, SRZ ;  /* 0x0000000000047805 */ /* 0x000fe4000001ff00 */
[----:B------:R-:W-:Y:S01]  /*0d90*/  CS2R R6, SRZ ;  /* 0x0000000000067805 */ /* 0x000fe2000001ff00 */
[----:B------:R-:W-:-:S05]  /*0da0*/  IMAD.WIDE R18, R19, 0x4, R24 ;  /* 0x0000000413127825 */ /* 0x000fca00078e0218 */
[----:B------:R1:W3:Y:S01]  /*0db0*/  @P3 LDG.E.128 R4, desc[UR4][R18.64] ;  /* 0x0000000412043981 */ /* 0x0002e2000c1e1d00 */
[----:B--2---:R-:W-:-:S05]  /*0dc0*/  SEL R8, R8, RZ, P0 ;  /* 0x000000ff08087207 */ /* 0x004fca0000000000 */
[----:B------:R-:W-:Y:S01]  /*0dd0*/  FADD R16, R16, R8 ;  /* 0x0000000810107221 */ /* 0x000fe20000000000 */
[----:B------:R-:W-:Y:S01]  /*0de0*/  VIADD R8, R0, 0x1 ;  /* 0x0000000100087836 */ /* 0x000fe20000000000 */
[----:B------:R-:W-:Y:S02]  /*0df0*/  SEL R28, R9, RZ, P0 ;  /* 0x000000ff091c7207 */ /* 0x000fe40000000000 */
[----:B-1----:R-:W-:Y:S02]  /*0e00*/  SEL R19, R10, RZ, P0 ;  /* 0x000000ff0a137207 */ /* 0x002fe40000000000 */
[----:B------:R-:W-:Y:S02]  /*0e10*/  SEL R18, R11, RZ, P0 ;  /* 0x000000ff0b127207 */ /* 0x000fe40000000000 */
[C---:B------:R-:W-:Y:S02]  /*0e20*/  ISETP.GE.U32.AND P0, PT, R8.reuse, 0x23, PT ;  /* 0x000000230800780c */ /* 0x040fe40003f06070 */
[----:B------:R-:W-:-:S02]  /*0e30*/  ISETP.LT.U32.AND P4, PT, R8, 0x23, !P4 ;  /* 0x000000230800780c */ /* 0x000fc40006781070 */
[----:B---3--:R-:W-:Y:S02]  /*0e40*/  SEL R8, R4, RZ, P3 ;  /* 0x000000ff04087207 */ /* 0x008fe40001800000 */
[----:B------:R-:W-:Y:S02]  /*0e50*/  SEL R9, R5, RZ, P3 ;  /* 0x000000ff05097207 */ /* 0x000fe40001800000 */
[----:B------:R-:W-:Y:S02]  /*0e60*/  SEL R10, R6, RZ, P3 ;  /* 0x000000ff060a7207 */ /* 0x000fe40001800000 */
[----:B------:R-:W-:Y:S02]  /*0e70*/  SEL R11, R7, RZ, P3 ;  /* 0x000000ff070b7207 */ /* 0x000fe40001800000 */
[----:B------:R-:W-:Y:S01]  /*0e80*/  ISETP.GT.AND P3, PT, R2, RZ, !P0 ;  /* 0x000000ff0200720c */ /* 0x000fe20004764270 */
[----:B------:R-:W-:-:S03]  /*0e90*/  FADD R14, R14, R19 ;  /* 0x000000130e0e7221 */ /* 0x000fc60000000000 */
[----:B------:R-:W-:Y:S01]  /*0ea0*/  ISETP.LT.AND P3, PT, R27, 0x158880, P3 ;  /* 0x001588801b00780c */ /* 0x000fe20001f61270 */
[----:B------:R-:W-:Y:S02]  /*0eb0*/  VIADD R19, R23, 0x2840 ;  /* 0x0000284017137836 */ /* 0x000fe40000000000 */
[----:B------:R-:W-:Y:S01]  /*0ec0*/  FADD R13, R13, R18 ;  /* 0x000000120d0d7221 */ /* 0x000fe20000000000 */
[----:B------:R-:W-:Y:S02]  /*0ed0*/  CS2R R4, SRZ ;  /* 0x0000000000047805 */ /* 0x000fe4000001ff00 */
[----:B------:R-:W-:Y:S01]  /*0ee0*/  CS2R R6, SRZ ;  /* 0x0000000000067805 */ /* 0x000fe2000001ff00 */
[----:B------:R-:W-:-:S06]  /*0ef0*/  IMAD.WIDE R18, R19, 0x4, R24 ;  /* 0x0000000413127825 */ /* 0x000fcc00078e0218 */
[----:B------:R-:W2:Y:S01]  /*0f00*/  @P3 LDG.E.128 R4, desc[UR4][R18.64] ;  /* 0x0000000412043981 */ /* 0x000ea2000c1e1d00 */
[----:B------:R-:W-:Y:S02]  /*0f10*/  ISETP.GT.AND P2, PT, R3, -0x1, !P2 ;  /* 0xffffffff0300780c */ /* 0x000fe40005744270 */
[----:B------:R-:W-:Y:S02]  /*0f20*/  ISETP.GT.AND P0, PT, R2, -0x1, !P0 ;  /* 0xffffffff0200780c */ /* 0x000fe40004704270 */
[C---:B------:R-:W-:Y:S01]  /*0f30*/  ISETP.LT.AND P2, PT, R23.reuse, 0x158880, P2 ;  /* 0x001588801700780c */ /* 0x040fe20001741270 */
[----:B------:R-:W-:Y:S01]  /*0f40*/  VIADD R29, R23, 0x2760 ;  /* 0x00002760171d7836 */ /* 0x000fe20000000000 */
[----:B------:R-:W-:Y:S01]  /*0f50*/  ISETP.LT.AND P0, PT, R27, 0x158880, P0 ;  /* 0x001588801b00780c */ /* 0x000fe20000701270 */
[----:B------:R-:W-:Y:S01]  /*0f60*/  FADD R17, R17, R8 ;  /* 0x0000000811117221 */ /* 0x000fe20000000000 */
[----:B------:R-:W-:Y:S01]  /*0f70*/  FADD R26, R26, R9 ;  /* 0x000000091a1a7221 */ /* 0x000fe20000000000 */
[----:B------:R-:W-:Y:S01]  /*0f80*/  FADD R22, R22, R10 ;  /* 0x0000000a16167221 */ /* 0x000fe20000000000 */
[----:B------:R-:W-:Y:S01]  /*0f90*/  FADD R12, R12, R11 ;  /* 0x0000000b0c0c7221 */ /* 0x000fe20000000000 */
[----:B------:R-:W-:Y:S01]  /*0fa0*/  FADD R15, R15, R28 ;  /* 0x0000001c0f0f7221 */ /* 0x000fe20000000000 */
[----:B------:R-:W-:-:S02]  /*0fb0*/  CS2R R8, SRZ ;  /* 0x0000000000087805 */ /* 0x000fc4000001ff00 */
[----:B------:R-:W-:Y:S01]  /*0fc0*/  CS2R R10, SRZ ;  /* 0x00000000000a7805 */ /* 0x000fe2000001ff00 */
[----:B------:R-:W-:-:S05]  /*0fd0*/  IMAD.WIDE R28, R29, 0x4, R24 ;  /* 0x000000041d1c7825 */ /* 0x000fca00078e0218 */
[----:B------:R1:W3:Y:S01]  /*0fe0*/  @P2 LDG.E.128 R8, desc[UR4][R28.64] ;  /* 0x000000041c082981 */ /* 0x0002e2000c1e1d00 */
[----:B--2---:R-:W-:Y:S02]  /*0ff0*/  SEL R4, R4, RZ, P3 ;  /* 0x000000ff04047207 */ /* 0x004fe40001800000 */
[----:B------:R-:W-:Y:S02]  /*1000*/  SEL R7, R7, RZ, P3 ;  /* 0x000000ff07077207 */ /* 0x000fe40001800000 */
[----:B------:R-:W-:Y:S01]  /*1010*/  SEL R5, R5, RZ, P3 ;  /* 0x000000ff05057207 */ /* 0x000fe20001800000 */
[----:B------:R-:W-:Y:S01]  /*1020*/  FADD R19, R16, R4 ;  /* 0x0000000410137221 */ /* 0x000fe20000000000 */
[----:B------:R-:W-:Y:S01]  /*1030*/  SEL R6, R6, RZ, P3 ;  /* 0x000000ff06067207 */ /* 0x000fe20001800000 */
[----:B------:R-:W-:Y:S01]  /*1040*/  FADD R16, R13, R7 ;  /* 0x000000070d107221 */ /* 0x000fe20000000000 */
[----:B------:R-:W-:Y:S02]  /*1050*/  VIADD R13, R23, 0x2960 ;  /* 0x00002960170d7836 */ /* 0x000fe40000000000 */
[----:B------:R-:W-:Y:S01]  /*1060*/  FADD R15, R15, R5 ;  /* 0x000000050f0f7221 */ /* 0x000fe20000000000 */
[----:B------:R-:W-:Y:S01]  /*1070*/  CS2R R4, SRZ ;  /* 0x0000000000047805 */ /* 0x000fe2000001ff00 */
[----:B------:R-:W-:Y:S01]  /*1080*/  FADD R14, R14, R6 ;  /* 0x000000060e0e7221 */ /* 0x000fe20000000000 */
[----:B------:R-:W-:Y:S01]  /*1090*/  CS2R R6, SRZ ;  /* 0x0000000000067805 */ /* 0x000fe2000001ff00 */
[----:B-1----:R-:W-:-:S05]  /*10a0*/  IMAD.WIDE R28, R13, 0x4, R24 ;  /* 0x000000040d1c7825 */ /* 0x002fca00078e0218 */
[----:B------:R1:W2:Y:S01]  /*10b0*/  @P0 LDG.E.128 R4, desc[UR4][R28.64] ;  /* 0x000000041c040981 */ /* 0x0002a2000c1e1d00 */
[----:B---3--:R-:W-:Y:S02]  /*10c0*/  SEL R8, R8, RZ, P2 ;  /* 0x000000ff08087207 */ /* 0x008fe40001000000 */
[----:B------:R-:W-:Y:S02]  /*10d0*/  SEL R13, R10, RZ, P2 ;  /* 0x000000ff0a0d7207 */ /* 0x000fe40001000000 */
[----:B------:R-:W-:Y:S01]  /*10e0*/  ISETP.LT.AND P1, PT, R23, 0x158880, P1 ;  /* 0x001588801700780c */ /* 0x000fe20000f21270 */
[----:B------:R-:W-:Y:S01]  /*10f0*/  FADD R17, R17, R8 ;  /* 0x0000000811117221 */ /* 0x000fe20000000000 */
[----:B------:R-:W-:Y:S02]  /*1100*/  SEL R9, R9, RZ, P2 ;  /* 0x000000ff09097207 */ /* 0x000fe40001000000 */
[----:B------:R-:W-:Y:S01]  /*1110*/  SEL R11, R11, RZ, P2 ;  /* 0x000000ff0b0b7207 */ /* 0x000fe20001000000 */
[----:B------:R-:W-:Y:S01]  /*1120*/  FADD R22, R22, R13 ;  /* 0x0000000d16167221 */ /* 0x000fe20000000000 */
[----:B------:R-:W-:-:S02]  /*1130*/  VIADD R13, R23, 0x2880 ;  /* 0x00002880170d7836 */ /* 0x000fc40000000000 */
[----:B------:R-:W-:Y:S01]  /*1140*/  FADD R26, R26, R9 ;  /* 0x000000091a1a7221 */ /* 0x000fe20000000000 */
[----:B------:R-:W-:Y:S01]  /*1150*/  ISETP.LT.AND P4, PT, R27, 0x158880, P4 ;  /* 0x001588801b00780c */ /* 0x000fe20002781270 */
[C---:B------:R-:W-:Y:S01]  /*1160*/  VIADD R27, R3.reuse, 0x2 ;  /* 0x00000002031b7836 */ /* 0x040fe20000000000 */
[----:B------:R-:W-:-:S04]  /*1170*/  ISETP.GE.AND P3, PT, R3, 0x21, PT ;  /* 0x000000210300780c */ /* 0x000fc80003f66270 */
[----:B------:R-:W-:Y:S02]  /*1180*/  SEL R27, R27, RZ, !P3 ;  /* 0x000000ff1b1b7207 */ /* 0x000fe40005800000 */
[----:B------:R-:W-:-:S03]  /*1190*/  ISETP.GT.AND P3, PT, R3, 0x20, PT ;  /* 0x000000200300780c */ /* 0x000fc60003f64270 */
[----:B------:R-:W-:Y:S02]  /*11a0*/  VIADD R18, R27, 0x23 ;  /* 0x000000231b127836 */ /* 0x000fe40000000000 */
[----:B-1----:R-:W-:-:S08]  /*11b0*/  VIADD R29, R23, 0x2a80 ;  /* 0x00002a80171d7836 */ /* 0x002fd00000000000 */
[----:B------:R-:W-:Y:S01]  /*11c0*/  @!P3 IMAD.MOV R18, RZ, RZ, R27 ;  /* 0x000000ffff12b224 */ /* 0x000fe200078e021b */
[----:B--2---:R-:W-:Y:S01]  /*11d0*/  SEL R8, R4, RZ, P0 ;  /* 0x000000ff04087207 */ /* 0x004fe20000000000 */
[----:B------:R-:W-:Y:S01]  /*11e0*/  FADD R4, R12, R11 ;  /* 0x0000000b0c047221 */ /* 0x000fe20000000000 */
[----:B------:R-:W-:Y:S01]  /*11f0*/  CS2R R10, SRZ ;  /* 0x00000000000a7805 */ /* 0x000fe2000001ff00 */
[----:B------:R-:W-:-:S04]  /*1200*/  IMAD.WIDE R12, R13, 0x4, R24 ;  /* 0x000000040d0c7825 */ /* 0x000fc800078e0218 */
[----:B------:R-:W-:Y:S01]  /*1210*/  FADD R19, R19, R8 ;  /* 0x0000000813137221 */ /* 0x000fe20000000000 */
[----:B------:R-:W-:-:S06]  /*1220*/  CS2R R8, SRZ ;  /* 0x0000000000087805 */ /* 0x000fcc000001ff00 */
[----:B------:R1:W2:Y:S01]  /*1230*/  @P1 LDG.E.128 R8, desc[UR4][R12.64] ;  /* 0x000000040c081981 */ /* 0x0002a2000c1e1d00 */
[----:B------:R-:W-:Y:S02]  /*1240*/  SEL R28, R5, RZ, P0 ;  /* 0x000000ff051c7207 */ /* 0x000fe40000000000 */
[----:B------:R-:W-:Y:S01]  /*1250*/  SEL R27, R6, RZ, P0 ;  /* 0x000000ff061b7207 */ /* 0x000fe20000000000 */
[----:B------:R-:W-:-:S04]  /*1260*/  IMAD.WIDE R24, R29, 0x4, R24 ;  /* 0x000000041d187825 */ /* 0x000fc800078e0218 */
[----:B------:R-:W-:Y:S01]  /*1270*/  FADD R5, R15, R28 ;  /* 0x0000001c0f057221 */ /* 0x000fe20000000000 */
[----:B------:R-:W-:Y:S01]  /*1280*/  FADD R6, R14, R27 ;  /* 0x0000001b0e067221 */ /* 0x000fe20000000000 */
[----:B------:R-:W-:Y:S02]  /*1290*/  CS2R R14, SRZ ;  /* 0x00000000000e7805 */ /* 0x000fe4000001ff00 */
[----:B-1----:R-:W-:-:S06]  /*12a0*/  CS2R R12, SRZ ;  /* 0x00000000000c7805 */ /* 0x002fcc000001ff00 */
[----:B------:R1:W3:Y:S01]  /*12b0*/  @P4 LDG.E.128 R12, desc[UR4][R24.64] ;  /* 0x00000004180c4981 */ /* 0x0002e2000c1e1d00 */
[C---:B------:R-:W-:Y:S01]  /*12c0*/  ISETP.GT.AND P2, PT, R2.reuse, 0x20, PT ;  /* 0x000000200200780c */ /* 0x040fe20003f44270 */
[C---:B------:R-:W-:Y:S01]  /*12d0*/  VIADD R27, R2.reuse, 0x2 ;  /* 0x00000002021b7836 */ /* 0x040fe20000000000 */
[----:B------:R-:W-:-:S04]  /*12e0*/  ISETP.GE.AND P3, PT, R2, 0x21, PT ;  /* 0x000000210200780c */ /* 0x000fc80003f66270 */
[----:B------:R-:W-:Y:S02]  /*12f0*/  SEL R27, R27, RZ, !P3 ;  /* 0x000000ff1b1b7207 */ /* 0x000fe40005800000 */
[----:B------:R-:W-:Y:S02]  /*1300*/  SEL R29, R7, RZ, P0 ;  /* 0x000000ff071d7207 */ /* 0x000fe40000000000 */
[C---:B------:R-:W-:Y:S01]  /*1310*/  ISETP.GT.AND P0, PT, R20.reuse, 0x20, PT ;  /* 0x000000201400780c */ /* 0x040fe20003f04270 */
[----:B------:R-:W-:Y:S02]  /*1320*/  VIADD R7, R27, 0x23 ;  /* 0x000000231b077836 */ /* 0x000fe40000000000 */
[----:B------:R-:W-:Y:S01]  /*1330*/  @!P2 IMAD.MOV R7, RZ, RZ, R27 ;  /* 0x000000ffff07a224 */ /* 0x000fe200078e021b */
[C---:B------:R-:W-:Y:S01]  /*1340*/  ISETP.GE.AND P2, PT, R20.reuse, 0x21, PT ;  /* 0x000000211400780c */ /* 0x040fe20003f46270 */
[----:B-1----:R-:W-:-:S05]  /*1350*/  VIADD R24, R20, 0x2 ;  /* 0x0000000214187836 */ /* 0x002fca0000000000 */
[----:B------:R-:W-:-:S05]  /*1360*/  SEL R24, R24, RZ, !P2 ;  /* 0x000000ff18187207 */ /* 0x000fca0005000000 */
[----:B------:R-:W-:Y:S02]  /*1370*/  VIADD R25, R24, 0x23 ;  /* 0x0000002318197836 */ /* 0x000fe40000000000 */
[----:B------:R-:W-:Y:S01]  /*1380*/  @!P0 IMAD.MOV R25, RZ, RZ, R24 ;  /* 0x000000ffff198224 */ /* 0x000fe200078e0218 */
[C---:B------:R-:W-:Y:S02]  /*1390*/  ISETP.GT.AND P0, PT, R0.reuse, 0x20, PT ;  /* 0x000000200000780c */ /* 0x040fe40003f04270 */
[----:B------:R-:W-:Y:S01]  /*13a0*/  ISETP.GE.AND P2, PT, R0, 0x21, PT ;  /* 0x000000210000780c */ /* 0x000fe20003f46270 */
[----:B------:R-:W-:Y:S01]  /*13b0*/  FADD R16, R16, R29 ;  /* 0x0000001d10107221 */ /* 0x000fe20000000000 */
[----:B--2---:R-:W-:-:S05]  /*13c0*/  SEL R8, R8, RZ, P1 ;  /* 0x000000ff08087207 */ /* 0x004fca0000800000 */
[----:B------:R-:W-:Y:S01]  /*13d0*/  FADD R17, R17, R8 ;  /* 0x0000000811117221 */ /* 0x000fe20000000000 */
[----:B------:R-:W-:Y:S01]  /*13e0*/  VIADD R8, R0, 0x2 ;  /* 0x0000000200087836 */ /* 0x000fe20000000000 */
[----:B------:R-:W-:-:S04]  /*13f0*/  SEL R9, R9, RZ, P1 ;  /* 0x000000ff09097207 */ /* 0x000fc80000800000 */
[----:B------:R-:W-:Y:S01]  /*1400*/  SEL R8, R8, RZ, !P2 ;  /* 0x000000ff08087207 */ /* 0x000fe20005000000 */
[----:B------:R-:W-:Y:S01]  /*1410*/  FADD R26, R26, R9 ;  /* 0x000000091a1a7221 */ /* 0x000fe20000000000 */
[----:B------:R-:W-:-:S03]  /*1420*/  IMAD.MOV.U32 R9, RZ, RZ, R21 ;  /* 0x000000ffff097224 */ /* 0x000fc600078e0015 */
[----:B------:R-:W-:Y:S02]  /*1430*/  VIADD R24, R8, 0x23 ;  /* 0x0000002308187836 */ /* 0x000fe40000000000 */
[----:B------:R-:W-:Y:S02]  /*1440*/  @!P0 IMAD.MOV R24, RZ, RZ, R8 ;  /* 0x000000ffff188224 */ /* 0x000fe400078e0208 */
[----:B------:R-:W-:-:S04]  /*1450*/  IMAD.MOV.U32 R8, RZ, RZ, RZ ;  /* 0x000000ffff087224 */ /* 0x000fc800078e00ff */
[----:B------:R-:W-:-:S04]  /*1460*/  IMAD.HI R8, R21, -0x15f15f15, R8 ;  /* 0xea0ea0eb15087827 */ /* 0x000fc800078e0208 */
[----:B------:R-:W-:Y:S01]  /*1470*/  IMAD.HI R21, R23, 0x38e38e39, RZ ;  /* 0x38e38e3917157827 */ /* 0x000fe200078e02ff */
[----:B------:R-:W-:-:S04]  /*1480*/  SHF.R.U32.HI R9, RZ, 0x1f, R8 ;  /* 0x0000001fff097819 */ /* 0x000fc80000011608 */
[----:B------:R-:W-:Y:S02]  /*1490*/  LEA.HI.SX32 R9, R8, R9, 0x1b ;  /* 0x0000000908097211 */ /* 0x000fe400078fdaff */
[----:B------:R-:W-:-:S04]  /*14a0*/  SHF.R.U32.HI R8, RZ, 0x1f, R21 ;  /* 0x0000001fff087819 */ /* 0x000fc80000011615 */
[----:B------:R-:W-:Y:S02]  /*14b0*/  LEA.HI.SX32 R8, R21, R8, 0x1a ;  /* 0x0000000815087211 */ /* 0x000fe400078fd2ff */
[C---:B------:R-:W-:Y:S01]  /*14c0*/  ISETP.GT.AND P2, PT, R20.reuse, 0x1, PT ;  /* 0x000000011400780c */ /* 0x040fe20003f44270 */
[----:B------:R-:W-:Y:S01]  /*14d0*/  VIADD R20, R20, 0xffffffff ;  /* 0xffffffff14147836 */ /* 0x000fe20000000000 */
[----:B------:R-:W-:Y:S01]  /*14e0*/  ISETP.GT.AND P0, PT, R3, 0x1, PT ;  /* 0x000000010300780c */ /* 0x000fe20003f04270 */
[----:B------:R-:W-:Y:S02]  /*14f0*/  IMAD R8, R9, -0x23, R8 ;  /* 0xffffffdd09087824 */ /* 0x000fe400078e0208 */
[----:B------:R-:W-:Y:S02]  /*1500*/  VIADD R3, R3, 0xffffffff ;  /* 0xffffffff03037836 */ /* 0x000fe40000000000 */
[C---:B------:R-:W-:Y:S01]  /*1510*/  VIADD R9, R8.reuse, 0xffffffff ;  /* 0xffffffff08097836 */ /* 0x040fe20000000000 */
[----:B------:R-:W-:-:S02]  /*1520*/  ISETP.GT.AND P3, PT, R8, 0x1, PT ;  /* 0x000000010800780c */ /* 0x000fc40003f64270 */
[----:B------:R-:W-:Y:S01]  /*1530*/  SEL R20, R20, RZ, P2 ;  /* 0x000000ff14147207 */ /* 0x000fe20001000000 */
[C---:B------:R-:W-:Y:S01]  /*1540*/  VIADD R8, R2.reuse, 0xffffffff ;  /* 0xffffffff02087836 */ /* 0x040fe20000000000 */
[----:B------:R-:W-:Y:S02]  /*1550*/  SEL R3, R3, RZ, P0 ;  /* 0x000000ff03037207 */ /* 0x000fe40000000000 */
[----:B------:R-:W-:Y:S02]  /*1560*/  ISETP.GT.AND P0, PT, R2, 0x1, PT ;  /* 0x000000010200780c */ /* 0x000fe40003f04270 */
[----:B------:R-:W-:Y:S01]  /*1570*/  SEL R2, R9, RZ, P3 ;  /* 0x000000ff09027207 */ /* 0x000fe20001800000 */
[C---:B------:R-:W-:Y:S01]  /*1580*/  VIADD R9, R0.reuse, 0xffffffff ;  /* 0xffffffff00097836 */ /* 0x040fe20000000000 */
[----:B------:R-:W-:Y:S01]  /*1590*/  ISETP.GT.AND P2, PT, R0, 0x1, PT ;  /* 0x000000010000780c */ /* 0x000fe20003f44270 */
[----:B------:R-:W-:Y:S02]  /*15a0*/  IMAD R21, R20, R18, RZ ;  /* 0x0000001214157224 */ /* 0x000fe400078e02ff */
[----:B------:R-:W-:Y:S01]  /*15b0*/  IMAD R0, R3, R20, RZ ;  /* 0x0000001403007224 */ /* 0x000fe200078e02ff */
[----:B------:R-:W-:Y:S01]  /*15c0*/  SEL R20, R9, RZ, P2 ;  /* 0x000000ff09147207 */ /* 0x000fe20001000000 */
[-C--:B------:R-:W-:Y:S01]  /*15d0*/  IMAD R2, R2, R25.reuse, R21 ;  /* 0x0000001902027224 */ /* 0x080fe200078e0215 */
[----:B------:R-:W-:Y:S01]  /*15e0*/  SEL R3, R8, RZ, P0 ;  /* 0x000000ff08037207 */ /* 0x000fe20000000000 */
[----:B------:R-:W-:-:S02]  /*15f0*/  IMAD R25, R18, R25, R0 ;  /* 0x0000001912197224 */ /* 0x000fc400078e0200 */
[----:B------:R-:W-:Y:S02]  /*1600*/  IMAD R0, R20, R7, RZ ;  /* 0x0000000714007224 */ /* 0x000fe400078e02ff */
[----:B------:R-:W-:Y:S02]  /*1610*/  IMAD.IADD R2, R25, 0x1, -R2 ;  /* 0x0000000119027824 */ /* 0x000fe400078e0a02 */
[C---:B------:R-:W-:Y:S02]  /*1620*/  IMAD R20, R3.reuse, R20, RZ ;  /* 0x0000001403147224 */ /* 0x040fe400078e02ff */
[-C--:B------:R-:W-:Y:S01]  /*1630*/  IMAD R0, R3, R24.reuse, R0 ;  /* 0x0000001803007224 */ /* 0x080fe200078e0200 */
[----:B------:R-:W-:Y:S01]  /*1640*/  I2FP.F32.S32 R8, R2 ;  /* 0x0000000200087245 */ /* 0x000fe20000201400 */
[----:B------:R-:W-:Y:S01]  /*1650*/  IMAD R7, R7, R24, R20 ;  /* 0x0000001807077224 */ /* 0x000fe200078e0214 */
[----:B------:R-:W-:Y:S01]  /*1660*/  SEL R9, R11, RZ, P1 ;  /* 0x000000ff0b097207 */ /* 0x000fe20000800000 */
[----:B------:R-:W1:Y:S01]  /*1670*/  LDC.64 R2, c[0x0][0x218] ;  /* 0x00008600ff027b82 */ /* 0x000e620000000a00 */
[C---:B------:R-:W-:Y:S01]  /*1680*/  FSETP.GT.AND P3, PT, |R8|.reuse, 8.50705917302346158658e+37, PT ;  /* 0x7e8000000800780b */ /* 0x040fe20003f64200 */
[----:B------:R-:W-:Y:S01]  /*1690*/  IMAD.IADD R0, R7, 0x1, -R0 ;  /* 0x0000000107007824 */ /* 0x000fe200078e0a00 */
[----:B------:R-:W-:-:S04]  /*16a0*/  FSETP.GEU.AND P2, PT, |R8|, 1.175494350822287508e-38, PT ;  /* 0x008000000800780b */ /* 0x000fc80003f4e200 */
[----:B------:R-:W-:-:S04]  /*16b0*/  I2FP.F32.S32 R0, R0 ;  /* 0x0000000000007245 */ /* 0x000fc80000201400 */
[----:B------:R-:W-:Y:S02]  /*16c0*/  FSETP.GT.AND P0, PT, |R0|, 8.50705917302346158658e+37, PT ;  /* 0x7e8000000000780b */ /* 0x000fe40003f04200 */
[----:B------:R-:W-:Y:S01]  /*16d0*/  SEL R7, R10, RZ, P1 ;  /* 0x000000ff0a077207 */ /* 0x000fe20000800000 */
[----:B------:R-:W-:Y:S01]  /*16e0*/  @P3 FMUL R8, R8, 0.25 ;  /* 0x3e80000008083820 */ /* 0x000fe20000400000 */
[----:B------:R-:W-:-:S03]  /*16f0*/  FSETP.GEU.AND P1, PT, |R0|, 1.175494350822287508e-38, PT ;  /* 0x008000000000780b */ /* 0x000fc60003f2e200 */
[----:B------:R-:W-:Y:S01]  /*1700*/  @!P2 FMUL R8, R8, 16777216 ;  /* 0x4b8000000808a820 */ /* 0x000fe20000400000 */
[----:B------:R-:W-:-:S03]  /*1710*/  FADD R10, R22, R7 ;  /* 0x00000007160a7221 */ /* 0x000fc60000000000 */
[----:B------:R-:W2:Y:S02]  /*1720*/  MUFU.RCP R11, R8 ;  /* 0x00000008000b7308 */ /* 0x000ea40000001000 */
[----:B------:R-:W-:Y:S01]  /*1730*/  @P0 FMUL R0, R0, 0.25 ;  /* 0x3e80000000000820 */ /* 0x000fe20000400000 */
[----:B------:R-:W-:Y:S01]  /*1740*/  FADD R18, R4, R9 ;  /* 0x0000000904127221 */ /* 0x000fe20000000000 */
[----:B---3--:R-:W-:Y:S02]  /*1750*/  SEL R12, R12, RZ, P4 ;  /* 0x000000ff0c0c7207 */ /* 0x008fe40002000000 */
[----:B------:R-:W-:Y:S01]  /*1760*/  @!P1 FMUL R0, R0, 16777216 ;  /* 0x4b80000000009820 */ /* 0x000fe20000400000 */
[----:B------:R-:W-:Y:S01]  /*1770*/  SEL R4, R13, RZ, P4 ;  /* 0x000000ff0d047207 */ /* 0x000fe20002000000 */
[----:B------:R-:W-:Y:S01]  /*1780*/  @P3 FMUL R17, R17, 0.25 ;  /* 0x3e80000011113820 */ /* 0x000fe20000400000 */
[----:B------:R-:W-:Y:S01]  /*1790*/  SEL R7, R14, RZ, P4 ;  /* 0x000000ff0e077207 */ /* 0x000fe20002000000 */
[----:B------:R-:W-:Y:S01]  /*17a0*/  @P3 FMUL R26, R26, 0.25 ;  /* 0x3e8000001a1a3820 */ /* 0x000fe20000400000 */
[----:B------:R-:W-:Y:S01]  /*17b0*/  SEL R15, R15, RZ, P4 ;  /* 0x000000ff0f0f7207 */ /* 0x000fe20002000000 */
[----:B------:R-:W-:Y:S01]  /*17c0*/  @P3 FMUL R10, R10, 0.25 ;  /* 0x3e8000000a0a3820 */ /* 0x000fe20000400000 */
[----:B------:R-:W-:Y:S01]  /*17d0*/  @P3 FMUL R18, R18, 0.25 ;  /* 0x3e80000012123820 */ /* 0x000fe20000400000 */
[----:B------:R-:W3:Y:S01]  /*17e0*/  MUFU.RCP R13, R0 ;  /* 0x00000000000d7308 */ /* 0x000ee20000001000 */
[----:B------:R-:W-:Y:S01]  /*17f0*/  @!P2 FMUL R17, R17, 16777216 ;  /* 0x4b8000001111a820 */ /* 0x000fe20000400000 */
[----:B------:R-:W-:Y:S01]  /*1800*/  @!P2 FMUL R26, R26, 16777216 ;  /* 0x4b8000001a1aa820 */ /* 0x000fe20000400000 */
[----:B------:R-:W-:Y:S01]  /*1810*/  @!P2 FMUL R10, R10, 16777216 ;  /* 0x4b8000000a0aa820 */ /* 0x000fe20000400000 */
[----:B------:R-:W-:Y:S01]  /*1820*/  @!P2 FMUL R18, R18, 16777216 ;  /* 0x4b8000001212a820 */ /* 0x000fe20000400000 */
[----:B------:R-:W-:Y:S01]  /*1830*/  FADD R12, R19, R12 ;  /* 0x0000000c130c7221 */ /* 0x000fe20000000000 */
[----:B------:R-:W-:Y:S01]  /*1840*/  FADD R4, R5, R4 ;  /* 0x0000000405047221 */ /* 0x000fe20000000000 */
[----:B------:R-:W-:Y:S01]  /*1850*/  FADD R6, R6, R7 ;  /* 0x0000000706067221 */ /* 0x000fe20000000000 */
[----:B------:R-:W-:Y:S01]  /*1860*/  FADD R15, R16, R15 ;  /* 0x0000000f100f7221 */ /* 0x000fe20000000000 */
[C---:B--2---:R-:W-:Y:S01]  /*1870*/  FMUL R8, R11.reuse, R17 ;  /* 0x000000110b087220 */ /* 0x044fe20000400000 */
[C---:B------:R-:W-:Y:S01]  /*1880*/  FMUL R9, R11.reuse, R26 ;  /* 0x0000001a0b097220 */ /* 0x040fe20000400000 */
[----:B------:R-:W-:Y:S01]  /*1890*/  FMUL R10, R11, R10 ;  /* 0x0000000a0b0a7220 */ /* 0x000fe20000400000 */
[----:B-1----:R-:W-:-:S04]  /*18a0*/  IMAD.WIDE R2, R23, 0x4, R2 ;  /* 0x0000000417027825 */ /* 0x002fc800078e0202 */
[----:B------:R-:W-:Y:S01]  /*18b0*/  FMUL R11, R11, R18 ;  /* 0x000000120b0b7220 */ /* 0x000fe20000400000 */
[----:B------:R-:W-:Y:S01]  /*18c0*/  @P0 FMUL R12, R12, 0.25 ;  /* 0x3e8000000c0c0820 */ /* 0x000fe20000400000 */
[----:B------:R-:W-:Y:S01]  /*18d0*/  @P0 FMUL R4, R4, 0.25 ;  /* 0x3e80000004040820 */ /* 0x000fe20000400000 */
[----:B------:R-:W-:Y:S01]  /*18e0*/  @P0 FMUL R6, R6, 0.25 ;  /* 0x3e80000006060820 */ /* 0x000fe20000400000 */
[----:B------:R-:W-:Y:S01]  /*18f0*/  @P0 FMUL R15, R15, 0.25 ;  /* 0x3e8000000f0f0820 */ /* 0x000fe20000400000 */
[----:B------:R-:W-:Y:S01]  /*1900*/  @!P1 FMUL R12, R12, 16777216 ;  /* 0x4b8000000c0c9820 */ /* 0x000fe20000400000 */
[----:B------:R-:W-:Y:S01]  /*1910*/  @!P1 FMUL R4, R4, 16777216 ;  /* 0x4b80000004049820 */ /* 0x000fe20000400000 */
[----:B------:R-:W-:Y:S01]  /*1920*/  @!P1 FMUL R6, R6, 16777216 ;  /* 0x4b80000006069820 */ /* 0x000fe20000400000 */
[----:B------:R-:W-:Y:S01]  /*1930*/  @!P1 FMUL R15, R15, 16777216 ;  /* 0x4b8000000f0f9820 */ /* 0x000fe20000400000 */
[----:B------:R1:W-:Y:S01]  /*1940*/  @!P6 STG.E.128 desc[UR4][R2.64], R8 ;  /* 0x000000080200e986 */ /* 0x0003e2000c101d04 */
[C---:B---3--:R-:W-:Y:S01]  /*1950*/  FMUL R16, R13.reuse, R12 ;  /* 0x0000000c0d107220 */ /* 0x048fe20000400000 */
[C---:B------:R-:W-:Y:S01]  /*1960*/  FMUL R17, R13.reuse, R4 ;  /* 0x000000040d117220 */ /* 0x040fe20000400000 */
[C---:B------:R-:W-:Y:S01]  /*1970*/  FMUL R18, R13.reuse, R6 ;  /* 0x000000060d127220 */ /* 0x040fe20000400000 */
[----:B------:R-:W-:Y:S01]  /*1980*/  FMUL R19, R13, R15 ;  /* 0x0000000f0d137220 */ /* 0x000fe20000400000 */
[----:B------:R-:W-:Y:S06]  /*1990*/  @P5 EXIT ;  /* 0x000000000000594d */ /* 0x000fec0003800000 */
[----:B------:R-:W-:Y:S01]  /*19a0*/  STG.E.128 desc[UR4][R2.64+0x800], R16 ;  /* 0x0008001002007986 */ /* 0x000fe2000c101d04 */
[----:B------:R-:W-:Y:S05]  /*19b0*/  EXIT ;  /* 0x000000000000794d */ /* 0x000fea0003800000 */
.L_x_0:
[----:B------:R-:W-:-:S00]  /*19c0*/  BRA `(.L_x_0) ;  /* 0xfffffffc00fc7947 */ /* 0x000fc0000383ffff */
[----:B------:R-:W-:-:S00]  /*19d0*/  NOP ;  /* 0x0000000000007918 */ /* 0x000fc00000000000 */
        /* <DEDUP_REMOVED lines=10> */
.L_x_1:


//--------------------- .nv.constant0.triton_poi_fused_avg_pool2d_32 --------------------------
	.section	.nv.constant0.triton_poi_fused_avg_pool2d_32,"a",@progbits
	.sectionflags	@""
	.align	4
.nv.constant0.triton_poi_fused_avg_pool2d_32:
	.zero		548
